	.headerflags	@"EF_CUDA_TEXMODE_UNIFIED EF_CUDA_64BIT_ADDRESS EF_CUDA_ACCELERATORS EF_CUDA_SM90 EF_CUDA_VIRTUAL_SM(EF_CUDA_SM90)"
	.elftype	@"ET_EXEC"


//--------------------- .nv.info                  --------------------------
	.section	.nv.info,"",@"SHT_CUDA_INFO"
	.align	4


	//----- nvinfo : EIATTR_REGCOUNT
	.align		4
        /*0000*/ 	.byte	0x04, 0x2f
        /*0002*/ 	.short	(.L_1 - .L_0)
	.align		4
.L_0:
        /*0004*/ 	.word	index@(triton_poi_fused_add_eye_sub_0)
        /*0008*/ 	.word	0x00000012


	//----- nvinfo : EIATTR_MIN_STACK_SIZE
	.align		4
.L_1:
        /*000c*/ 	.byte	0x04, 0x12
        /*000e*/ 	.short	(.L_3 - .L_2)
	.align		4
.L_2:
        /*0010*/ 	.word	index@(triton_poi_fused_add_eye_sub_0)
        /*0014*/ 	.word	0x00000000


	//----- nvinfo : EIATTR_FRAME_SIZE
	.align		4
.L_3:
        /*0018*/ 	.byte	0x04, 0x11
        /*001a*/ 	.short	(.L_5 - .L_4)
	.align		4
.L_4:
        /*001c*/ 	.word	index@(triton_poi_fused_add_eye_sub_0)
        /*0020*/ 	.word	0x00000000


	//----- nvinfo : EIATTR_MIN_STACK_SIZE
	.align		4
.L_5:
        /*0024*/ 	.byte	0x04, 0x12
        /*0026*/ 	.short	(.L_7 - .L_6)
	.align		4
.L_6:
        /*0028*/ 	.word	index@(triton_poi_fused_add_eye_sub_0)
        /*002c*/ 	.word	0x00000000
.L_7:


//--------------------- .nv.info.triton_poi_fused_add_eye_sub_0 --------------------------
	.section	.nv.info.triton_poi_fused_add_eye_sub_0,"",@"SHT_CUDA_INFO"
	.sectionflags	@""
	.align	4


	//----- nvinfo : EIATTR_CUDA_API_VERSION
	.align		4
        /*0000*/ 	.byte	0x04, 0x37
        /*0002*/ 	.short	(.L_9 - .L_8)
.L_8:
        /*0004*/ 	.word	0x0000007c


	//----- nvinfo : EIATTR_KPARAM_INFO
	.align		4
.L_9:
        /*0008*/ 	.byte	0x04, 0x17
        /*000a*/ 	.short	(.L_11 - .L_10)
.L_10:
        /*000c*/ 	.word	0x00000000
        /*0010*/ 	.short	0x0004
        /*0012*/ 	.short	0x001c
        /*0014*/ 	.byte	0x00, 0xf0, 0x11, 0x00


	//----- nvinfo : EIATTR_KPARAM_INFO
	.align		4
.L_11:
        /*0018*/ 	.byte	0x04, 0x17
        /*001a*/ 	.short	(.L_13 - .L_12)
.L_12:
        /*001c*/ 	.word	0x00000000
        /*0020*/ 	.short	0x0003
        /*0022*/ 	.short	0x0018
        /*0024*/ 	.byte	0x00, 0xf0, 0x11, 0x00


	//----- nvinfo : EIATTR_KPARAM_INFO
	.align		4
.L_13:
        /*0028*/ 	.byte	0x04, 0x17
        /*002a*/ 	.short	(.L_15 - .L_14)
.L_14:
        /*002c*/ 	.word	0x00000000
        /*0030*/ 	.short	0x0002
        /*0032*/ 	.short	0x0010
        /*0034*/ 	.byte	0x00, 0xf4, 0x21, 0x00


	//----- nvinfo : EIATTR_KPARAM_INFO
	.align		4
.L_15:
        /*0038*/ 	.byte	0x04, 0x17
        /*003a*/ 	.short	(.L_17 - .L_16)
.L_16:
        /*003c*/ 	.word	0x00000000
        /*0040*/ 	.short	0x0001
        /*0042*/ 	.short	0x0008
        /*0044*/ 	.byte	0x00, 0xf4, 0x21, 0x00


	//----- nvinfo : EIATTR_KPARAM_INFO
	.align		4
.L_17:
        /*0048*/ 	.byte	0x04, 0x17
        /*004a*/ 	.short	(.L_19 - .L_18)
.L_18:
        /*004c*/ 	.word	0x00000000
        /*0050*/ 	.short	0x0000
        /*0052*/ 	.short	0x0000
        /*0054*/ 	.byte	0x00, 0xf4, 0x21, 0x00


	//----- nvinfo : EIATTR_SPARSE_MMA_MASK
	.align		4
.L_19:
        /*0058*/ 	.byte	0x03, 0x50
        /*005a*/ 	.short	0x0000


	//----- nvinfo : EIATTR_MAXREG_COUNT
	.align		4
        /*005c*/ 	.byte	0x03, 0x1b
        /*005e*/ 	.short	0x00ff


	//----- nvinfo : EIATTR_EXIT_INSTR_OFFSETS
	.align		4
        /*0060*/ 	.byte	0x04, 0x1c
        /*0062*/ 	.short	(.L_21 - .L_20)


	//   ....[0]....
.L_20:
        /*0064*/ 	.word	0x000004a0


	//   ....[1]....
        /*0068*/ 	.word	0x000004f0


	//----- nvinfo : EIATTR_REQNTID
	.align		4
.L_21:
        /*006c*/ 	.byte	0x04, 0x10
        /*006e*/ 	.short	(.L_23 - .L_22)
.L_22:
        /*0070*/ 	.word	0x00000020
        /*0074*/ 	.word	0x00000001
        /*0078*/ 	.word	0x00000001


	//----- nvinfo : EIATTR_CBANK_PARAM_SIZE
	.align		4
.L_23:
        /*007c*/ 	.byte	0x03, 0x19
        /*007e*/ 	.short	0x0020


	//----- nvinfo : EIATTR_PARAM_CBANK
	.align		4
        /*0080*/ 	.byte	0x04, 0x0a
        /*0082*/ 	.short	(.L_25 - .L_24)
	.align		4
.L_24:
        /*0084*/ 	.word	index@(.nv.constant0.triton_poi_fused_add_eye_sub_0)
        /*0088*/ 	.short	0x0210
        /*008a*/ 	.short	0x0020


	//----- nvinfo : EIATTR_SW_WAR
	.align		4
.L_25:
        /*008c*/ 	.byte	0x04, 0x36
        /*008e*/ 	.short	(.L_27 - .L_26)
.L_26:
        /*0090*/ 	.word	0x00000008
.L_27:


//--------------------- .nv.callgraph             --------------------------
	.section	.nv.callgraph,"",@"SHT_CUDA_CALLGRAPH"
	.align	4
	.sectionentsize	8
	.align		4
        /*0000*/ 	.word	0x00000000
	.align		4
        /*0004*/ 	.word	0xffffffff
	.align		4
        /*0008*/ 	.word	0x00000000
	.align		4
        /*000c*/ 	.word	0xfffffffe
	.align		4
        /*0010*/ 	.word	0x00000000
	.align		4
        /*0014*/ 	.word	0xfffffffd
	.align		4
        /*0018*/ 	.word	0x00000000
	.align		4
        /*001c*/ 	.word	0xfffffffc


//--------------------- .text.triton_poi_fused_add_eye_sub_0 --------------------------
	.section	.text.triton_poi_fused_add_eye_sub_0,"ax",@progbits
	.sectionflags	@"SHF_BARRIERS=1"
	.align	128
        .global         triton_poi_fused_add_eye_sub_0
        .type           triton_poi_fused_add_eye_sub_0,@function
        .size           triton_poi_fused_add_eye_sub_0,(.L_x_1 - triton_poi_fused_add_eye_sub_0)
        .other          triton_poi_fused_add_eye_sub_0,@"STO_CUDA_ENTRY STV_DEFAULT"
triton_poi_fused_add_eye_sub_0:
.text.triton_poi_fused_add_eye_sub_0:
[----:B------:R-:W0:Y:S02]  /*0000*/  LDC R1, c[0x0][0x28] ;  /* 0x00000a00ff017b82 */ /* 0x000e240000000800 */
[----:B------:R-:W1:Y:S01]  /*0010*/  S2R R6, SR_CTAID.X ;  /* 0x0000000000067919 */ /* 0x000e620000002500 */
[----:B------:R-:W2:Y:S01]  /*0020*/  LDC.64 R4, c[0x0][0x210] ;  /* 0x00008400ff047b82 */ /* 0x000ea20000000a00 */
[----:B------:R-:W-:Y:S01]  /*0030*/  IMAD.MOV.U32 R10, RZ, RZ, RZ ;  /* 0x000000ffff0a7224 */ /* 0x000fe200078e00ff */
[----:B------:R-:W-:Y:S01]  /*0040*/  ULDC.64 UR6, c[0x0][0x208] ;  /* 0x0000820000067ab9 */ /* 0x000fe20000000a00 */
[----:B------:R-:W3:Y:S01]  /*0050*/  S2R R15, SR_TID.X ;  /* 0x00000000000f7919 */ /* 0x000ee20000002100 */
[----:B------:R-:W4:Y:S01]  /*0060*/  S2R R0, SR_CTAID.Y ;  /* 0x0000000000007919 */ /* 0x000f220000002600 */
[----:B-1----:R-:W-:Y:S01]  /*0070*/  IMAD.SHL.U32 R6, R6, 0x4, RZ ;  /* 0x0000000406067824 */ /* 0x002fe200078e00ff */
[----:B---3--:R-:W-:-:S04]  /*0080*/  SHF.R.U32.HI R7, RZ, 0x2, R15 ;  /* 0x00000002ff077819 */ /* 0x008fc8000001160f */
[----:B------:R-:W-:Y:S01]  /*0090*/  LOP3.LUT R3, R6, 0x3, R15, 0xf8, !PT ;  /* 0x0000000306037812 */ /* 0x000fe200078ef80f */
[----:B----4-:R-:W-:Y:S01]  /*00a0*/  IMAD.SHL.U32 R0, R0, 0x8, RZ ;  /* 0x0000000800007824 */ /* 0x010fe200078e00ff */
[----:B------:R-:W-:Y:S02]  /*00b0*/  SGXT.U32 R7, R7, 0x3 ;  /* 0x000000030707781a */ /* 0x000fe40000000000 */
[----:B------:R-:W-:Y:S02]  /*00c0*/  ISETP.GE.AND P0, PT, R3, 0x4, PT ;  /* 0x000000040300780c */ /* 0x000fe40003f06270 */
[----:B------:R-:W-:-:S04]  /*00d0*/  LOP3.LUT R2, R7, R0, RZ, 0xfc, !PT ;  /* 0x0000000007027212 */ /* 0x000fc800078efcff */
[C---:B------:R-:W-:Y:S01]  /*00e0*/  ISETP.LT.AND P0, PT, R2.reuse, 0x10, !P0 ;  /* 0x000000100200780c */ /* 0x040fe20004701270 */
[----:B------:R-:W-:-:S04]  /*00f0*/  IMAD R13, R2, 0x4, R3 ;  /* 0x00000004020d7824 */ /* 0x000fc800078e0203 */
[----:B--2---:R-:W-:-:S08]  /*0100*/  IMAD.WIDE R2, R13, 0x4, R4 ;  /* 0x000000040d027825 */ /* 0x004fd000078e0204 */
[----:B------:R1:W2:Y:S01]  /*0110*/  @P0 LDG.E.EL R10, desc[UR6][R2.64] ;  /* 0x00000006020a0981 */ /* 0x0002a2000c2e1900 */
[----:B------:R-:W3:Y:S01]  /*0120*/  S2UR UR5, SR_CgaCtaId ;  /* 0x00000000000579c3 */ /* 0x000ee20000008800 */
[----:B------:R-:W-:Y:S01]  /*0130*/  UMOV UR4, 0x400 ;  /* 0x0000040000047882 */ /* 0x000fe20000000000 */
[----:B------:R-:W-:Y:S02]  /*0140*/  LOP3.LUT R0, R0, 0x7, R15, 0xf8, !PT ;  /* 0x0000000700007812 */ /* 0x000fe400078ef80f */
[----:B------:R-:W-:Y:S02]  /*0150*/  SHF.R.U32.HI R11, RZ, 0x3, R15 ;  /* 0x00000003ff0b7819 */ /* 0x000fe4000001160f */
[----:B------:R-:W-:Y:S01]  /*0160*/  SHF.R.S32.HI R9, RZ, 0x1f, R0 ;  /* 0x0000001fff097819 */ /* 0x000fe20000011400 */
[----:B-1----:R-:W-:-:S03]  /*0170*/  IMAD.SHL.U32 R2, R15, 0x8, RZ ;  /* 0x000000080f027824 */ /* 0x002fc600078e00ff */
[----:B------:R-:W-:Y:S02]  /*0180*/  LEA.HI R8, R9, R0, RZ, 0x2 ;  /* 0x0000000009087211 */ /* 0x000fe400078f10ff */
[----:B------:R-:W-:Y:S02]  /*0190*/  SGXT.U32 R9, R11, 0x2 ;  /* 0x000000020b09781a */ /* 0x000fe40000000000 */
[----:B------:R-:W-:Y:S02]  /*01a0*/  LOP3.LUT R2, R2, 0x18, RZ, 0xc0, !PT ;  /* 0x0000001802027812 */ /* 0x000fe400078ec0ff */
[C---:B------:R-:W-:Y:S01]  /*01b0*/  LOP3.LUT R11, R8.reuse, 0xfffffffc, RZ, 0xc0, !PT ;  /* 0xfffffffc080b7812 */ /* 0x040fe200078ec0ff */
[----:B------:R-:W-:Y:S01]  /*01c0*/  IMAD.SHL.U32 R8, R8, 0x4, RZ ;  /* 0x0000000408087824 */ /* 0x000fe200078e00ff */
[----:B------:R-:W-:Y:S02]  /*01d0*/  LOP3.LUT R7, R7, R2, RZ, 0xfc, !PT ;  /* 0x0000000207077212 */ /* 0x000fe400078efcff */
[----:B------:R-:W-:Y:S01]  /*01e0*/  LOP3.LUT R6, R9, R6, RZ, 0xfc, !PT ;  /* 0x0000000609067212 */ /* 0x000fe200078efcff */
[----:B------:R-:W-:Y:S01]  /*01f0*/  IMAD.IADD R11, R0, 0x1, -R11 ;  /* 0x00000001000b7824 */ /* 0x000fe200078e0a0b */
[----:B------:R-:W-:Y:S01]  /*0200*/  LOP3.LUT R8, R8, 0xfffffff0, RZ, 0xc0, !PT ;  /* 0xfffffff008087812 */ /* 0x000fe200078ec0ff */
[----:B---3--:R-:W-:Y:S01]  /*0210*/  UPRMT UR4, UR5, 0x654, UR4 ;  /* 0x0000065405047896 */ /* 0x008fe20008000004 */
[C---:B------:R-:W-:Y:S01]  /*0220*/  ISETP.GE.AND P1, PT, R6.reuse, 0x4, PT ;  /* 0x000000040600780c */ /* 0x040fe20003f26270 */
[----:B------:R-:W-:-:S03]  /*0230*/  IMAD R3, R6, 0x4, R11 ;  /* 0x0000000406037824 */ /* 0x000fc600078e020b */
[----:B------:R-:W-:Y:S01]  /*0240*/  ISETP.LT.AND P1, PT, R0, 0x10, !P1 ;  /* 0x000000100000780c */ /* 0x000fe20004f21270 */
[----:B------:R-:W-:Y:S01]  /*0250*/  IMAD.IADD R3, R3, 0x1, R8 ;  /* 0x0000000103037824 */ /* 0x000fe200078e0208 */
[----:B------:R-:W-:Y:S01]  /*0260*/  LEA.HI R2, R2, UR4, RZ, 0x1f ;  /* 0x0000000402027c11 */ /* 0x000fe2000f8ff8ff */
[----:B------:R-:W-:-:S04]  /*0270*/  IMAD.MOV.U32 R8, RZ, RZ, RZ ;  /* 0x000000ffff087224 */ /* 0x000fc800078e00ff */
[----:B------:R-:W-:Y:S02]  /*0280*/  IMAD R7, R7, 0x4, R2 ;  /* 0x0000000407077824 */ /* 0x000fe400078e0202 */
[----:B------:R-:W-:-:S03]  /*0290*/  IMAD.WIDE R2, R3, 0x4, R4 ;  /* 0x0000000403027825 */ /* 0x000fc600078e0204 */
[----:B--2---:R-:W-:Y:S01]  /*02a0*/  STS [R7], R10 ;  /* 0x0000000a07007388 */ /* 0x004fe20000000800 */
[----:B------:R-:W-:Y:S06]  /*02b0*/  BAR.SYNC.DEFER_BLOCKING 0x0 ;  /* 0x0000000000007b1d */ /* 0x000fec0000010000 */
[----:B------:R1:W2:Y:S01]  /*02c0*/  @P1 LDG.E.EL R8, desc[UR6][R2.64] ;  /* 0x0000000602081981 */ /* 0x0002a2000c2e1900 */
[----:B------:R-:W-:Y:S02]  /*02d0*/  SHF.R.U32.HI R0, RZ, 0x1, R15 ;  /* 0x00000001ff007819 */ /* 0x000fe4000001160f */
[----:B------:R-:W-:-:S02]  /*02e0*/  ISETP.EQ.AND P1, PT, R11, R6, PT ;  /* 0x000000060b00720c */ /* 0x000fc40003f22270 */
[----:B------:R-:W-:Y:S02]  /*02f0*/  LOP3.LUT R4, R0, 0xc, RZ, 0xc0, !PT ;  /* 0x0000000c00047812 */ /* 0x000fe400078ec0ff */
[C---:B------:R-:W-:Y:S02]  /*0300*/  LOP3.LUT R0, R15.reuse, 0x1f, RZ, 0xc0, !PT ;  /* 0x0000001f0f007812 */ /* 0x040fe400078ec0ff */
[C---:B------:R-:W-:Y:S01]  /*0310*/  LOP3.LUT R6, R15.reuse, 0x1c, RZ, 0xc0, !PT ;  /* 0x0000001c0f067812 */ /* 0x040fe200078ec0ff */
[----:B------:R-:W-:Y:S02]  /*0320*/  VIADD R5, R4, UR4 ;  /* 0x0000000404057c36 */ /* 0x000fe40008000000 */
[----:B------:R-:W-:Y:S02]  /*0330*/  IMAD.SHL.U32 R4, R15, 0x4, RZ ;  /* 0x000000040f047824 */ /* 0x000fe400078e00ff */
[----:B------:R-:W-:Y:S02]  /*0340*/  IMAD R5, R0, 0x4, R5 ;  /* 0x0000000400057824 */ /* 0x000fe400078e0205 */
[----:B-1----:R-:W-:Y:S01]  /*0350*/  VIADD R3, R6, UR4 ;  /* 0x0000000406037c36 */ /* 0x002fe20008000000 */
[----:B------:R-:W-:-:S03]  /*0360*/  LOP3.LUT R4, R4, 0x1c, RZ, 0xc0, !PT ;  /* 0x0000001c04047812 */ /* 0x000fc600078ec0ff */
[----:B------:R-:W2:Y:S01]  /*0370*/  LDS R5, [R5] ;  /* 0x0000000005057984 */ /* 0x000ea20000000800 */
[----:B------:R-:W-:Y:S01]  /*0380*/  LOP3.LUT R9, R9, R4, RZ, 0xfc, !PT ;  /* 0x0000000409097212 */ /* 0x000fe200078efcff */
[----:B------:R-:W-:Y:S01]  /*0390*/  VIADD R2, R4, UR4 ;  /* 0x0000000404027c36 */ /* 0x000fe20008000000 */
[----:B------:R-:W-:Y:S01]  /*03a0*/  SEL R4, RZ, 0x3f800000, !P1 ;  /* 0x3f800000ff047807 */ /* 0x000fe20004800000 */
[----:B------:R-:W-:Y:S02]  /*03b0*/  IMAD R0, R0, 0x4, R3 ;  /* 0x0000000400007824 */ /* 0x000fe400078e0203 */
[----:B------:R-:W-:Y:S01]  /*03c0*/  IMAD R6, R9, 0x4, R2 ;  /* 0x0000000409067824 */ /* 0x000fe200078e0202 */
[----:B------:R-:W-:Y:S08]  /*03d0*/  BAR.SYNC.DEFER_BLOCKING 0x0 ;  /* 0x0000000000007b1d */ /* 0x000ff00000010000 */
[----:B------:R-:W1:Y:S02]  /*03e0*/  LDC.64 R2, c[0x0][0x218] ;  /* 0x00008600ff027b82 */ /* 0x000e640000000a00 */
[----:B-1----:R-:W-:-:S04]  /*03f0*/  IMAD.WIDE R2, R13, 0x4, R2 ;  /* 0x000000040d027825 */ /* 0x002fc800078e0202 */
[----:B--2---:R-:W-:-:S04]  /*0400*/  FADD R7, R5, -R8 ;  /* 0x8000000805077221 */ /* 0x004fc80000000000 */
[C-C-:B------:R-:W-:Y:S01]  /*0410*/  FADD R5, R4.reuse, R7.reuse ;  /* 0x0000000704057221 */ /* 0x140fe20000000000 */
[----:B------:R-:W-:-:S04]  /*0420*/  FADD R7, R4, -R7 ;  /* 0x8000000704077221 */ /* 0x000fc80000000000 */
[----:B------:R-:W-:Y:S01]  /*0430*/  STS [R6], R5 ;  /* 0x0000000506007388 */ /* 0x000fe20000000800 */
[----:B------:R-:W-:Y:S06]  /*0440*/  BAR.SYNC.DEFER_BLOCKING 0x0 ;  /* 0x0000000000007b1d */ /* 0x000fec0000010000 */
[----:B------:R-:W1:Y:S04]  /*0450*/  LDS R9, [R0] ;  /* 0x0000000000097984 */ /* 0x000e680000000800 */
[----:B-1----:R1:W-:Y:S01]  /*0460*/  @P0 STG.E desc[UR6][R2.64], R9 ;  /* 0x0000000902000986 */ /* 0x0023e2000c101906 */
[----:B------:R-:W-:Y:S06]  /*0470*/  BAR.SYNC.DEFER_BLOCKING 0x0 ;  /* 0x0000000000007b1d */ /* 0x000fec0000010000 */
[----:B------:R1:W-:Y:S02]  /*0480*/  STS [R6], R7 ;  /* 0x0000000706007388 */ /* 0x0003e40000000800 */
[----:B------:R-:W-:Y:S06]  /*0490*/  BAR.SYNC.DEFER_BLOCKING 0x0 ;  /* 0x0000000000007b1d */ /* 0x000fec0000010000 */
[----:B-1----:R-:W-:Y:S05]  /*04a0*/  @!P0 EXIT ;  /* 0x000000000000894d */ /* 0x002fea0003800000 */
[----:B------:R-:W0:Y:S01]  /*04b0*/  LDS R5, [R0] ;  /* 0x0000000000057984 */ /* 0x000e220000000800 */
[----:B------:R-:W1:Y:S02]  /*04c0*/  LDC.64 R2, c[0x0][0x220] ;  /* 0x00008800ff027b82 */ /* 0x000e640000000a00 */
[----:B-1----:R-:W-:-:S05]  /*04d0*/  IMAD.WIDE R2, R13, 0x4, R2 ;  /* 0x000000040d027825 */ /* 0x002fca00078e0202 */
[----:B0-----:R-:W-:Y:S01]  /*04e0*/  STG.E desc[UR6][R2.64], R5 ;  /* 0x0000000502007986 */ /* 0x001fe2000c101906 */
[----:B------:R-:W-:Y:S05]  /*04f0*/  EXIT ;  /* 0x000000000000794d */ /* 0x000fea0003800000 */
.L_x_0:
[----:B------:R-:W-:-:S00]  /*0500*/  BRA `(.L_x_0) ;  /* 0xfffffffc00fc7947 */ /* 0x000fc0000383ffff */
[----:B------:R-:W-:-:S00]  /*0510*/  NOP ;  /* 0x0000000000007918 */ /* 0x000fc00000000000 */
        /* <DEDUP_REMOVED lines=14> */
.L_x_1:


//--------------------- .nv.shared.triton_poi_fused_add_eye_sub_0 --------------------------
	.section	.nv.shared.triton_poi_fused_add_eye_sub_0,"aw",@nobits
	.sectionflags	@""
	.align	16
	.zero		1024


//--------------------- .nv.constant0.triton_poi_fused_add_eye_sub_0 --------------------------
	.section	.nv.constant0.triton_poi_fused_add_eye_sub_0,"a",@progbits
	.sectionflags	@""
	.align	4
.nv.constant0.triton_poi_fused_add_eye_sub_0:
	.zero		560
